//
// Generated by NVIDIA NVVM Compiler
//
// Compiler Build ID: CL-36424714
// Cuda compilation tools, release 13.0, V13.0.88
// Based on NVVM 20.0.0
//

.version 9.0
.target sm_100
.address_size 64

	// .globl	_Z8kernel_APdii

.visible .entry _Z8kernel_APdii(
	.param .u64 .ptr .align 1 _Z8kernel_APdii_param_0,
	.param .u32 _Z8kernel_APdii_param_1,
	.param .u32 _Z8kernel_APdii_param_2
)
{
	.reg .pred 	%p<8>;
	.reg .b32 	%r<26>;
	.reg .b64 	%rd<5>;
	.reg .b64 	%fd<231>;

	ld.param.u64 	%rd2, [_Z8kernel_APdii_param_0];
	ld.param.u32 	%r11, [_Z8kernel_APdii_param_1];
	ld.param.u32 	%r10, [_Z8kernel_APdii_param_2];
	mov.u32 	%r12, %tid.x;
	mov.u32 	%r13, %ctaid.x;
	mov.u32 	%r14, %ntid.x;
	mad.lo.s32 	%r1, %r13, %r14, %r12;
	setp.ge.s32 	%p1, %r1, %r11;
	@%p1 bra 	$L__BB0_10;
	cvta.to.global.u64 	%rd3, %rd2;
	setp.lt.s32 	%p2, %r10, 1;
	mul.wide.s32 	%rd4, %r1, 8;
	add.s64 	%rd1, %rd3, %rd4;
	mov.f64 	%fd230, 0d0000000000000000;
	@%p2 bra 	$L__BB0_9;
	ld.global.f64 	%fd1, [%rd1];
	add.s32 	%r2, %r10, -1;
	mul.hi.u32 	%r15, %r2, 1374389535;
	shr.u32 	%r16, %r15, 5;
	mul.lo.s32 	%r17, %r16, 100;
	sub.s32 	%r18, %r2, %r17;
	add.s32 	%r3, %r18, 1;
	setp.lt.u32 	%p3, %r10, 100;
	mov.f64 	%fd229, 0d0000000000000000;
	mov.f64 	%fd228, %fd229;
	@%p3 bra 	$L__BB0_5;
	setp.eq.s32 	%p4, %r3, 100;
	selp.b32 	%r20, 0, %r3, %p4;
	sub.s32 	%r4, %r10, %r20;
	mov.b32 	%r24, 0;
	mov.f64 	%fd229, 0d0000000000000000;
$L__BB0_4:
	.pragma "nounroll";
	add.f64 	%fd22, %fd228, %fd1;
	add.f64 	%fd23, %fd229, %fd1;
	add.f64 	%fd24, %fd22, %fd1;
	add.f64 	%fd25, %fd23, %fd1;
	add.f64 	%fd26, %fd24, %fd1;
	add.f64 	%fd27, %fd25, %fd1;
	add.f64 	%fd28, %fd26, %fd1;
	add.f64 	%fd29, %fd27, %fd1;
	add.f64 	%fd30, %fd28, %fd1;
	add.f64 	%fd31, %fd29, %fd1;
	add.f64 	%fd32, %fd30, %fd1;
	add.f64 	%fd33, %fd31, %fd1;
	add.f64 	%fd34, %fd32, %fd1;
	add.f64 	%fd35, %fd33, %fd1;
	add.f64 	%fd36, %fd34, %fd1;
	add.f64 	%fd37, %fd35, %fd1;
	add.f64 	%fd38, %fd36, %fd1;
	add.f64 	%fd39, %fd37, %fd1;
	add.f64 	%fd40, %fd38, %fd1;
	add.f64 	%fd41, %fd39, %fd1;
	add.f64 	%fd42, %fd40, %fd1;
	add.f64 	%fd43, %fd41, %fd1;
	add.f64 	%fd44, %fd42, %fd1;
	add.f64 	%fd45, %fd43, %fd1;
	add.f64 	%fd46, %fd44, %fd1;
	add.f64 	%fd47, %fd45, %fd1;
	add.f64 	%fd48, %fd46, %fd1;
	add.f64 	%fd49, %fd47, %fd1;
	add.f64 	%fd50, %fd48, %fd1;
	add.f64 	%fd51, %fd49, %fd1;
	add.f64 	%fd52, %fd50, %fd1;
	add.f64 	%fd53, %fd51, %fd1;
	add.f64 	%fd54, %fd52, %fd1;
	add.f64 	%fd55, %fd53, %fd1;
	add.f64 	%fd56, %fd54, %fd1;
	add.f64 	%fd57, %fd55, %fd1;
	add.f64 	%fd58, %fd56, %fd1;
	add.f64 	%fd59, %fd57, %fd1;
	add.f64 	%fd60, %fd58, %fd1;
	add.f64 	%fd61, %fd59, %fd1;
	add.f64 	%fd62, %fd60, %fd1;
	add.f64 	%fd63, %fd61, %fd1;
	add.f64 	%fd64, %fd62, %fd1;
	add.f64 	%fd65, %fd63, %fd1;
	add.f64 	%fd66, %fd64, %fd1;
	add.f64 	%fd67, %fd65, %fd1;
	add.f64 	%fd68, %fd66, %fd1;
	add.f64 	%fd69, %fd67, %fd1;
	add.f64 	%fd70, %fd68, %fd1;
	add.f64 	%fd71, %fd69, %fd1;
	add.f64 	%fd72, %fd70, %fd1;
	add.f64 	%fd73, %fd71, %fd1;
	add.f64 	%fd74, %fd72, %fd1;
	add.f64 	%fd75, %fd73, %fd1;
	add.f64 	%fd76, %fd74, %fd1;
	add.f64 	%fd77, %fd75, %fd1;
	add.f64 	%fd78, %fd76, %fd1;
	add.f64 	%fd79, %fd77, %fd1;
	add.f64 	%fd80, %fd78, %fd1;
	add.f64 	%fd81, %fd79, %fd1;
	add.f64 	%fd82, %fd80, %fd1;
	add.f64 	%fd83, %fd81, %fd1;
	add.f64 	%fd84, %fd82, %fd1;
	add.f64 	%fd85, %fd83, %fd1;
	add.f64 	%fd86, %fd84, %fd1;
	add.f64 	%fd87, %fd85, %fd1;
	add.f64 	%fd88, %fd86, %fd1;
	add.f64 	%fd89, %fd87, %fd1;
	add.f64 	%fd90, %fd88, %fd1;
	add.f64 	%fd91, %fd89, %fd1;
	add.f64 	%fd92, %fd90, %fd1;
	add.f64 	%fd93, %fd91, %fd1;
	add.f64 	%fd94, %fd92, %fd1;
	add.f64 	%fd95, %fd93, %fd1;
	add.f64 	%fd96, %fd94, %fd1;
	add.f64 	%fd97, %fd95, %fd1;
	add.f64 	%fd98, %fd96, %fd1;
	add.f64 	%fd99, %fd97, %fd1;
	add.f64 	%fd100, %fd98, %fd1;
	add.f64 	%fd101, %fd99, %fd1;
	add.f64 	%fd102, %fd100, %fd1;
	add.f64 	%fd103, %fd101, %fd1;
	add.f64 	%fd104, %fd102, %fd1;
	add.f64 	%fd105, %fd103, %fd1;
	add.f64 	%fd106, %fd104, %fd1;
	add.f64 	%fd107, %fd105, %fd1;
	add.f64 	%fd108, %fd106, %fd1;
	add.f64 	%fd109, %fd107, %fd1;
	add.f64 	%fd110, %fd108, %fd1;
	add.f64 	%fd111, %fd109, %fd1;
	add.f64 	%fd112, %fd110, %fd1;
	add.f64 	%fd113, %fd111, %fd1;
	add.f64 	%fd114, %fd112, %fd1;
	add.f64 	%fd115, %fd113, %fd1;
	add.f64 	%fd116, %fd114, %fd1;
	add.f64 	%fd117, %fd115, %fd1;
	add.f64 	%fd118, %fd116, %fd1;
	add.f64 	%fd119, %fd117, %fd1;
	add.f64 	%fd120, %fd118, %fd1;
	add.f64 	%fd121, %fd119, %fd1;
	add.f64 	%fd122, %fd120, %fd1;
	add.f64 	%fd123, %fd121, %fd1;
	add.f64 	%fd124, %fd122, %fd1;
	add.f64 	%fd125, %fd123, %fd1;
	add.f64 	%fd126, %fd124, %fd1;
	add.f64 	%fd127, %fd125, %fd1;
	add.f64 	%fd128, %fd126, %fd1;
	add.f64 	%fd129, %fd127, %fd1;
	add.f64 	%fd130, %fd128, %fd1;
	add.f64 	%fd131, %fd129, %fd1;
	add.f64 	%fd132, %fd130, %fd1;
	add.f64 	%fd133, %fd131, %fd1;
	add.f64 	%fd134, %fd132, %fd1;
	add.f64 	%fd135, %fd133, %fd1;
	add.f64 	%fd136, %fd134, %fd1;
	add.f64 	%fd137, %fd135, %fd1;
	add.f64 	%fd138, %fd136, %fd1;
	add.f64 	%fd139, %fd137, %fd1;
	add.f64 	%fd140, %fd138, %fd1;
	add.f64 	%fd141, %fd139, %fd1;
	add.f64 	%fd142, %fd140, %fd1;
	add.f64 	%fd143, %fd141, %fd1;
	add.f64 	%fd144, %fd142, %fd1;
	add.f64 	%fd145, %fd143, %fd1;
	add.f64 	%fd146, %fd144, %fd1;
	add.f64 	%fd147, %fd145, %fd1;
	add.f64 	%fd148, %fd146, %fd1;
	add.f64 	%fd149, %fd147, %fd1;
	add.f64 	%fd150, %fd148, %fd1;
	add.f64 	%fd151, %fd149, %fd1;
	add.f64 	%fd152, %fd150, %fd1;
	add.f64 	%fd153, %fd151, %fd1;
	add.f64 	%fd154, %fd152, %fd1;
	add.f64 	%fd155, %fd153, %fd1;
	add.f64 	%fd156, %fd154, %fd1;
	add.f64 	%fd157, %fd155, %fd1;
	add.f64 	%fd158, %fd156, %fd1;
	add.f64 	%fd159, %fd157, %fd1;
	add.f64 	%fd160, %fd158, %fd1;
	add.f64 	%fd161, %fd159, %fd1;
	add.f64 	%fd162, %fd160, %fd1;
	add.f64 	%fd163, %fd161, %fd1;
	add.f64 	%fd164, %fd162, %fd1;
	add.f64 	%fd165, %fd163, %fd1;
	add.f64 	%fd166, %fd164, %fd1;
	add.f64 	%fd167, %fd165, %fd1;
	add.f64 	%fd168, %fd166, %fd1;
	add.f64 	%fd169, %fd167, %fd1;
	add.f64 	%fd170, %fd168, %fd1;
	add.f64 	%fd171, %fd169, %fd1;
	add.f64 	%fd172, %fd170, %fd1;
	add.f64 	%fd173, %fd171, %fd1;
	add.f64 	%fd174, %fd172, %fd1;
	add.f64 	%fd175, %fd173, %fd1;
	add.f64 	%fd176, %fd174, %fd1;
	add.f64 	%fd177, %fd175, %fd1;
	add.f64 	%fd178, %fd176, %fd1;
	add.f64 	%fd179, %fd177, %fd1;
	add.f64 	%fd180, %fd178, %fd1;
	add.f64 	%fd181, %fd179, %fd1;
	add.f64 	%fd182, %fd180, %fd1;
	add.f64 	%fd183, %fd181, %fd1;
	add.f64 	%fd184, %fd182, %fd1;
	add.f64 	%fd185, %fd183, %fd1;
	add.f64 	%fd186, %fd184, %fd1;
	add.f64 	%fd187, %fd185, %fd1;
	add.f64 	%fd188, %fd186, %fd1;
	add.f64 	%fd189, %fd187, %fd1;
	add.f64 	%fd190, %fd188, %fd1;
	add.f64 	%fd191, %fd189, %fd1;
	add.f64 	%fd192, %fd190, %fd1;
	add.f64 	%fd193, %fd191, %fd1;
	add.f64 	%fd194, %fd192, %fd1;
	add.f64 	%fd195, %fd193, %fd1;
	add.f64 	%fd196, %fd194, %fd1;
	add.f64 	%fd197, %fd195, %fd1;
	add.f64 	%fd198, %fd196, %fd1;
	add.f64 	%fd199, %fd197, %fd1;
	add.f64 	%fd200, %fd198, %fd1;
	add.f64 	%fd201, %fd199, %fd1;
	add.f64 	%fd202, %fd200, %fd1;
	add.f64 	%fd203, %fd201, %fd1;
	add.f64 	%fd204, %fd202, %fd1;
	add.f64 	%fd205, %fd203, %fd1;
	add.f64 	%fd206, %fd204, %fd1;
	add.f64 	%fd207, %fd205, %fd1;
	add.f64 	%fd208, %fd206, %fd1;
	add.f64 	%fd209, %fd207, %fd1;
	add.f64 	%fd210, %fd208, %fd1;
	add.f64 	%fd211, %fd209, %fd1;
	add.f64 	%fd212, %fd210, %fd1;
	add.f64 	%fd213, %fd211, %fd1;
	add.f64 	%fd214, %fd212, %fd1;
	add.f64 	%fd215, %fd213, %fd1;
	add.f64 	%fd216, %fd214, %fd1;
	add.f64 	%fd217, %fd215, %fd1;
	add.f64 	%fd218, %fd216, %fd1;
	add.f64 	%fd219, %fd217, %fd1;
	add.f64 	%fd228, %fd218, %fd1;
	add.f64 	%fd229, %fd219, %fd1;
	add.s32 	%r24, %r24, 100;
	setp.ne.s32 	%p5, %r24, %r4;
	@%p5 bra 	$L__BB0_4;
$L__BB0_5:
	setp.eq.s32 	%p6, %r3, 100;
	@%p6 bra 	$L__BB0_8;
	sub.s32 	%r25, %r17, %r10;
$L__BB0_7:
	.pragma "nounroll";
	add.f64 	%fd228, %fd228, %fd1;
	add.f64 	%fd229, %fd229, %fd1;
	add.s32 	%r25, %r25, 1;
	setp.ne.s32 	%p7, %r25, 0;
	@%p7 bra 	$L__BB0_7;
$L__BB0_8:
	add.f64 	%fd230, %fd228, %fd229;
$L__BB0_9:
	st.global.f64 	[%rd1], %fd230;
$L__BB0_10:
	ret;

}
	// .globl	_Z8kernel_BPdii
.visible .entry _Z8kernel_BPdii(
	.param .u64 .ptr .align 1 _Z8kernel_BPdii_param_0,
	.param .u32 _Z8kernel_BPdii_param_1,
	.param .u32 _Z8kernel_BPdii_param_2
)
{
	.reg .pred 	%p<8>;
	.reg .b32 	%r<26>;
	.reg .b64 	%rd<5>;
	.reg .b64 	%fd<117>;

	ld.param.u64 	%rd2, [_Z8kernel_BPdii_param_0];
	ld.param.u32 	%r11, [_Z8kernel_BPdii_param_1];
	ld.param.u32 	%r10, [_Z8kernel_BPdii_param_2];
	mov.u32 	%r12, %tid.x;
	mov.u32 	%r13, %ctaid.x;
	mov.u32 	%r14, %ntid.x;
	mad.lo.s32 	%r1, %r13, %r14, %r12;
	setp.ge.s32 	%p1, %r1, %r11;
	@%p1 bra 	$L__BB1_9;
	cvta.to.global.u64 	%rd3, %rd2;
	setp.lt.s32 	%p2, %r10, 1;
	mul.wide.s32 	%rd4, %r1, 8;
	add.s64 	%rd1, %rd3, %rd4;
	mov.f64 	%fd116, 0d0000000000000000;
	@%p2 bra 	$L__BB1_8;
	ld.global.f64 	%fd1, [%rd1];
	add.s32 	%r2, %r10, -1;
	mul.hi.u32 	%r15, %r2, 1374389535;
	shr.u32 	%r16, %r15, 5;
	mul.lo.s32 	%r17, %r16, 100;
	sub.s32 	%r18, %r2, %r17;
	add.s32 	%r3, %r18, 1;
	setp.lt.u32 	%p3, %r10, 100;
	mov.f64 	%fd116, 0d0000000000000000;
	@%p3 bra 	$L__BB1_5;
	setp.eq.s32 	%p4, %r3, 100;
	selp.b32 	%r20, 0, %r3, %p4;
	sub.s32 	%r4, %r10, %r20;
	mov.b32 	%r24, 0;
	mov.f64 	%fd116, 0d0000000000000000;
$L__BB1_4:
	.pragma "nounroll";
	add.f64 	%fd13, %fd116, %fd1;
	add.f64 	%fd14, %fd13, %fd1;
	add.f64 	%fd15, %fd14, %fd1;
	add.f64 	%fd16, %fd15, %fd1;
	add.f64 	%fd17, %fd16, %fd1;
	add.f64 	%fd18, %fd17, %fd1;
	add.f64 	%fd19, %fd18, %fd1;
	add.f64 	%fd20, %fd19, %fd1;
	add.f64 	%fd21, %fd20, %fd1;
	add.f64 	%fd22, %fd21, %fd1;
	add.f64 	%fd23, %fd22, %fd1;
	add.f64 	%fd24, %fd23, %fd1;
	add.f64 	%fd25, %fd24, %fd1;
	add.f64 	%fd26, %fd25, %fd1;
	add.f64 	%fd27, %fd26, %fd1;
	add.f64 	%fd28, %fd27, %fd1;
	add.f64 	%fd29, %fd28, %fd1;
	add.f64 	%fd30, %fd29, %fd1;
	add.f64 	%fd31, %fd30, %fd1;
	add.f64 	%fd32, %fd31, %fd1;
	add.f64 	%fd33, %fd32, %fd1;
	add.f64 	%fd34, %fd33, %fd1;
	add.f64 	%fd35, %fd34, %fd1;
	add.f64 	%fd36, %fd35, %fd1;
	add.f64 	%fd37, %fd36, %fd1;
	add.f64 	%fd38, %fd37, %fd1;
	add.f64 	%fd39, %fd38, %fd1;
	add.f64 	%fd40, %fd39, %fd1;
	add.f64 	%fd41, %fd40, %fd1;
	add.f64 	%fd42, %fd41, %fd1;
	add.f64 	%fd43, %fd42, %fd1;
	add.f64 	%fd44, %fd43, %fd1;
	add.f64 	%fd45, %fd44, %fd1;
	add.f64 	%fd46, %fd45, %fd1;
	add.f64 	%fd47, %fd46, %fd1;
	add.f64 	%fd48, %fd47, %fd1;
	add.f64 	%fd49, %fd48, %fd1;
	add.f64 	%fd50, %fd49, %fd1;
	add.f64 	%fd51, %fd50, %fd1;
	add.f64 	%fd52, %fd51, %fd1;
	add.f64 	%fd53, %fd52, %fd1;
	add.f64 	%fd54, %fd53, %fd1;
	add.f64 	%fd55, %fd54, %fd1;
	add.f64 	%fd56, %fd55, %fd1;
	add.f64 	%fd57, %fd56, %fd1;
	add.f64 	%fd58, %fd57, %fd1;
	add.f64 	%fd59, %fd58, %fd1;
	add.f64 	%fd60, %fd59, %fd1;
	add.f64 	%fd61, %fd60, %fd1;
	add.f64 	%fd62, %fd61, %fd1;
	add.f64 	%fd63, %fd62, %fd1;
	add.f64 	%fd64, %fd63, %fd1;
	add.f64 	%fd65, %fd64, %fd1;
	add.f64 	%fd66, %fd65, %fd1;
	add.f64 	%fd67, %fd66, %fd1;
	add.f64 	%fd68, %fd67, %fd1;
	add.f64 	%fd69, %fd68, %fd1;
	add.f64 	%fd70, %fd69, %fd1;
	add.f64 	%fd71, %fd70, %fd1;
	add.f64 	%fd72, %fd71, %fd1;
	add.f64 	%fd73, %fd72, %fd1;
	add.f64 	%fd74, %fd73, %fd1;
	add.f64 	%fd75, %fd74, %fd1;
	add.f64 	%fd76, %fd75, %fd1;
	add.f64 	%fd77, %fd76, %fd1;
	add.f64 	%fd78, %fd77, %fd1;
	add.f64 	%fd79, %fd78, %fd1;
	add.f64 	%fd80, %fd79, %fd1;
	add.f64 	%fd81, %fd80, %fd1;
	add.f64 	%fd82, %fd81, %fd1;
	add.f64 	%fd83, %fd82, %fd1;
	add.f64 	%fd84, %fd83, %fd1;
	add.f64 	%fd85, %fd84, %fd1;
	add.f64 	%fd86, %fd85, %fd1;
	add.f64 	%fd87, %fd86, %fd1;
	add.f64 	%fd88, %fd87, %fd1;
	add.f64 	%fd89, %fd88, %fd1;
	add.f64 	%fd90, %fd89, %fd1;
	add.f64 	%fd91, %fd90, %fd1;
	add.f64 	%fd92, %fd91, %fd1;
	add.f64 	%fd93, %fd92, %fd1;
	add.f64 	%fd94, %fd93, %fd1;
	add.f64 	%fd95, %fd94, %fd1;
	add.f64 	%fd96, %fd95, %fd1;
	add.f64 	%fd97, %fd96, %fd1;
	add.f64 	%fd98, %fd97, %fd1;
	add.f64 	%fd99, %fd98, %fd1;
	add.f64 	%fd100, %fd99, %fd1;
	add.f64 	%fd101, %fd100, %fd1;
	add.f64 	%fd102, %fd101, %fd1;
	add.f64 	%fd103, %fd102, %fd1;
	add.f64 	%fd104, %fd103, %fd1;
	add.f64 	%fd105, %fd104, %fd1;
	add.f64 	%fd106, %fd105, %fd1;
	add.f64 	%fd107, %fd106, %fd1;
	add.f64 	%fd108, %fd107, %fd1;
	add.f64 	%fd109, %fd108, %fd1;
	add.f64 	%fd110, %fd109, %fd1;
	add.f64 	%fd111, %fd110, %fd1;
	add.f64 	%fd116, %fd111, %fd1;
	add.s32 	%r24, %r24, 100;
	setp.ne.s32 	%p5, %r24, %r4;
	@%p5 bra 	$L__BB1_4;
$L__BB1_5:
	setp.eq.s32 	%p6, %r3, 100;
	@%p6 bra 	$L__BB1_8;
	sub.s32 	%r25, %r17, %r10;
$L__BB1_7:
	.pragma "nounroll";
	add.f64 	%fd116, %fd116, %fd1;
	add.s32 	%r25, %r25, 1;
	setp.ne.s32 	%p7, %r25, 0;
	@%p7 bra 	$L__BB1_7;
$L__BB1_8:
	st.global.f64 	[%rd1], %fd116;
$L__BB1_9:
	ret;

}


// ===== COMPILED SASS (sm_100) =====

	.target	sm_100

	.elftype	@"ET_EXEC"


//--------------------- .note.nv.tkinfo           --------------------------
	.section	.note.nv.tkinfo,"",@"SHT_NOTE"
	.sectionflags	@"SHF_NOTE_NV_TKINFO"
	.tkinfo
        /*0018*/ 	.word	0x00000002
        /*0030*/ 	.string	""
        /*0030*/ 	.string	"ptxas"
        /*0030*/ 	.string	"Cuda compilation tools, release 13.0, V13.0.88"
        /*0030*/ 	.string	"Build cuda_13.0.r13.0/compiler.36424714_0"
        /*0030*/ 	.string	"-arch sm_100 -m 64 "



//--------------------- .note.nv.cuinfo           --------------------------
	.section	.note.nv.cuinfo,"",@"SHT_NOTE"
	.sectionflags	@"SHF_NOTE_NV_CUINFO"
        /*0018*/ 	.short	0x0002
        /*001a*/ 	.short	0x0064
        /*001c*/ 	.short	0x0082
	.zero		2


//--------------------- .nv.info                  --------------------------
	.section	.nv.info,"",@"SHT_CUDA_INFO"
	.align	4


	//----- nvinfo : EIATTR_REGCOUNT
	.align		4
        /*0000*/ 	.byte	0x04, 0x2f
        /*0002*/ 	.short	(.L_1 - .L_0)
	.align		4
.L_0:
        /*0004*/ 	.word	index@(_Z8kernel_APdii)
        /*0008*/ 	.word	0x0000000c


	//----- nvinfo : EIATTR_FRAME_SIZE
	.align		4
.L_1:
        /*000c*/ 	.byte	0x04, 0x11
        /*000e*/ 	.short	(.L_3 - .L_2)
	.align		4
.L_2:
        /*0010*/ 	.word	index@(_Z8kernel_APdii)
        /*0014*/ 	.word	0x00000000


	//----- nvinfo : EIATTR_REGCOUNT
	.align		4
.L_3:
        /*0018*/ 	.byte	0x04, 0x2f
        /*001a*/ 	.short	(.L_5 - .L_4)
	.align		4
.L_4:
        /*001c*/ 	.word	index@(_Z8kernel_BPdii)
        /*0020*/ 	.word	0x0000000a


	//----- nvinfo : EIATTR_FRAME_SIZE
	.align		4
.L_5:
        /*0024*/ 	.byte	0x04, 0x11
        /*0026*/ 	.short	(.L_7 - .L_6)
	.align		4
.L_6:
        /*0028*/ 	.word	index@(_Z8kernel_BPdii)
        /*002c*/ 	.word	0x00000000


	//----- nvinfo : EIATTR_MIN_STACK_SIZE
	.align		4
.L_7:
        /*0030*/ 	.byte	0x04, 0x12
        /*0032*/ 	.short	(.L_9 - .L_8)
	.align		4
.L_8:
        /*0034*/ 	.word	index@(_Z8kernel_BPdii)
        /*0038*/ 	.word	0x00000000


	//----- nvinfo : EIATTR_MIN_STACK_SIZE
	.align		4
.L_9:
        /*003c*/ 	.byte	0x04, 0x12
        /*003e*/ 	.short	(.L_11 - .L_10)
	.align		4
.L_10:
        /*0040*/ 	.word	index@(_Z8kernel_APdii)
        /*0044*/ 	.word	0x00000000
.L_11:


//--------------------- .nv.compat                --------------------------
	.section	.nv.compat,"",@"SHT_CUDA_COMPAT_INFO"
	.align	4
        /*0000*/ 	.byte	0x02, 0x09, 0x00, 0x00, 0x02, 0x02, 0x01, 0x00, 0x02, 0x05, 0x05, 0x00, 0x03, 0x07, 0x01, 0x01
        /*0010*/ 	.byte	0x02, 0x03, 0x00, 0x00, 0x02, 0x06, 0x01, 0x00, 0x04, 0x0b, 0x08, 0x00, 0x01, 0x00, 0x00, 0x00
        /*0020*/ 	.byte	0x00, 0x00, 0x00, 0x00


//--------------------- .nv.info._Z8kernel_BPdii  --------------------------
	.section	.nv.info._Z8kernel_BPdii,"",@"SHT_CUDA_INFO"
	.sectionflags	@""
	.align	4


	//----- nvinfo : EIATTR_CUDA_API_VERSION
	.align		4
        /*0000*/ 	.byte	0x04, 0x37
        /*0002*/ 	.short	(.L_13 - .L_12)
.L_12:
        /*0004*/ 	.word	0x00000082


	//----- nvinfo : EIATTR_KPARAM_INFO
	.align		4
.L_13:
        /*0008*/ 	.byte	0x04, 0x17
        /*000a*/ 	.short	(.L_15 - .L_14)
.L_14:
        /*000c*/ 	.word	0x00000000
        /*0010*/ 	.short	0x0002
        /*0012*/ 	.short	0x000c
        /*0014*/ 	.byte	0x00, 0xf0, 0x11, 0x00


	//----- nvinfo : EIATTR_KPARAM_INFO
	.align		4
.L_15:
        /*0018*/ 	.byte	0x04, 0x17
        /*001a*/ 	.short	(.L_17 - .L_16)
.L_16:
        /*001c*/ 	.word	0x00000000
        /*0020*/ 	.short	0x0001
        /*0022*/ 	.short	0x0008
        /*0024*/ 	.byte	0x00, 0xf0, 0x11, 0x00


	//----- nvinfo : EIATTR_KPARAM_INFO
	.align		4
.L_17:
        /*0028*/ 	.byte	0x04, 0x17
        /*002a*/ 	.short	(.L_19 - .L_18)
.L_18:
        /*002c*/ 	.word	0x00000000
        /*0030*/ 	.short	0x0000
        /*0032*/ 	.short	0x0000
        /*0034*/ 	.byte	0x00, 0xf5, 0x21, 0x00


	//----- nvinfo : EIATTR_SPARSE_MMA_MASK
	.align		4
.L_19:
        /*0038*/ 	.byte	0x03, 0x50
        /*003a*/ 	.short	0x0000


	//----- nvinfo : EIATTR_MAXREG_COUNT
	.align		4
        /*003c*/ 	.byte	0x03, 0x1b
        /*003e*/ 	.short	0x00ff


	//----- nvinfo : EIATTR_MERCURY_ISA_VERSION
	.align		4
        /*0040*/ 	.byte	0x03, 0x5f
        /*0042*/ 	.short	0x0101


	//----- nvinfo : EIATTR_VRC_CTA_INIT_COUNT
	.align		4
        /*0044*/ 	.byte	0x02, 0x4a
	.zero		1
	.zero		1


	//----- nvinfo : EIATTR_EXIT_INSTR_OFFSETS
	.align		4
        /*0048*/ 	.byte	0x04, 0x1c
        /*004a*/ 	.short	(.L_21 - .L_20)


	//   ....[0]....
.L_20:
        /*004c*/ 	.word	0x00000070


	//   ....[1]....
        /*0050*/ 	.word	0x000008c0


	//----- nvinfo : EIATTR_CBANK_PARAM_SIZE
	.align		4
.L_21:
        /*0054*/ 	.byte	0x03, 0x19
        /*0056*/ 	.short	0x0010


	//----- nvinfo : EIATTR_PARAM_CBANK
	.align		4
        /*0058*/ 	.byte	0x04, 0x0a
        /*005a*/ 	.short	(.L_23 - .L_22)
	.align		4
.L_22:
        /*005c*/ 	.word	index@(.nv.constant0._Z8kernel_BPdii)
        /*0060*/ 	.short	0x0380
        /*0062*/ 	.short	0x0010


	//----- nvinfo : EIATTR_SW_WAR
	.align		4
.L_23:
        /*0064*/ 	.byte	0x04, 0x36
        /*0066*/ 	.short	(.L_25 - .L_24)
.L_24:
        /*0068*/ 	.word	0x00000008
.L_25:


//--------------------- .nv.info._Z8kernel_APdii  --------------------------
	.section	.nv.info._Z8kernel_APdii,"",@"SHT_CUDA_INFO"
	.sectionflags	@""
	.align	4


	//----- nvinfo : EIATTR_CUDA_API_VERSION
	.align		4
        /*0000*/ 	.byte	0x04, 0x37
        /*0002*/ 	.short	(.L_27 - .L_26)
.L_26:
        /*0004*/ 	.word	0x00000082


	//----- nvinfo : EIATTR_KPARAM_INFO
	.align		4
.L_27:
        /*0008*/ 	.byte	0x04, 0x17
        /*000a*/ 	.short	(.L_29 - .L_28)
.L_28:
        /*000c*/ 	.word	0x00000000
        /*0010*/ 	.short	0x0002
        /*0012*/ 	.short	0x000c
        /*0014*/ 	.byte	0x00, 0xf0, 0x11, 0x00


	//----- nvinfo : EIATTR_KPARAM_INFO
	.align		4
.L_29:
        /*0018*/ 	.byte	0x04, 0x17
        /*001a*/ 	.short	(.L_31 - .L_30)
.L_30:
        /*001c*/ 	.word	0x00000000
        /*0020*/ 	.short	0x0001
        /*0022*/ 	.short	0x0008
        /*0024*/ 	.byte	0x00, 0xf0, 0x11, 0x00


	//----- nvinfo : EIATTR_KPARAM_INFO
	.align		4
.L_31:
        /*0028*/ 	.byte	0x04, 0x17
        /*002a*/ 	.short	(.L_33 - .L_32)
.L_32:
        /*002c*/ 	.word	0x00000000
        /*0030*/ 	.short	0x0000
        /*0032*/ 	.short	0x0000
        /*0034*/ 	.byte	0x00, 0xf5, 0x21, 0x00


	//----- nvinfo : EIATTR_SPARSE_MMA_MASK
	.align		4
.L_33:
        /*0038*/ 	.byte	0x03, 0x50
        /*003a*/ 	.short	0x0000


	//----- nvinfo : EIATTR_MAXREG_COUNT
	.align		4
        /*003c*/ 	.byte	0x03, 0x1b
        /*003e*/ 	.short	0x00ff


	//----- nvinfo : EIATTR_MERCURY_ISA_VERSION
	.align		4
        /*0040*/ 	.byte	0x03, 0x5f
        /*0042*/ 	.short	0x0101


	//----- nvinfo : EIATTR_VRC_CTA_INIT_COUNT
	.align		4
        /*0044*/ 	.byte	0x02, 0x4a
	.zero		1
	.zero		1


	//----- nvinfo : EIATTR_EXIT_INSTR_OFFSETS
	.align		4
        /*0048*/ 	.byte	0x04, 0x1c
        /*004a*/ 	.short	(.L_35 - .L_34)


	//   ....[0]....
.L_34:
        /*004c*/ 	.word	0x00000070


	//   ....[1]....
        /*0050*/ 	.word	0x00000f30


	//----- nvinfo : EIATTR_CBANK_PARAM_SIZE
	.align		4
.L_35:
        /*0054*/ 	.byte	0x03, 0x19
        /*0056*/ 	.short	0x0010


	//----- nvinfo : EIATTR_PARAM_CBANK
	.align		4
        /*0058*/ 	.byte	0x04, 0x0a
        /*005a*/ 	.short	(.L_37 - .L_36)
	.align		4
.L_36:
        /*005c*/ 	.word	index@(.nv.constant0._Z8kernel_APdii)
        /*0060*/ 	.short	0x0380
        /*0062*/ 	.short	0x0010


	//----- nvinfo : EIATTR_SW_WAR
	.align		4
.L_37:
        /*0064*/ 	.byte	0x04, 0x36
        /*0066*/ 	.short	(.L_39 - .L_38)
.L_38:
        /*0068*/ 	.word	0x00000008
.L_39:


//--------------------- .nv.callgraph             --------------------------
	.section	.nv.callgraph,"",@"SHT_CUDA_CALLGRAPH"
	.align	4
	.sectionentsize	8
	.align		4
        /*0000*/ 	.word	0x00000000
	.align		4
        /*0004*/ 	.word	0xffffffff
	.align		4
        /*0008*/ 	.word	0x00000000
	.align		4
        /*000c*/ 	.word	0xfffffffe
	.align		4
        /*0010*/ 	.word	0x00000000
	.align		4
        /*0014*/ 	.word	0xfffffffd
	.align		4
        /*0018*/ 	.word	0x00000000
	.align		4
        /*001c*/ 	.word	0xfffffffc


//--------------------- .text._Z8kernel_BPdii     --------------------------
	.section	.text._Z8kernel_BPdii,"ax",@progbits
	.align	128
        .global         _Z8kernel_BPdii
        .type           _Z8kernel_BPdii,@function
        .size           _Z8kernel_BPdii,(.L_x_11 - _Z8kernel_BPdii)
        .other          _Z8kernel_BPdii,@"STO_CUDA_ENTRY STV_DEFAULT"
_Z8kernel_BPdii:
.text._Z8kernel_BPdii:
[----:B------:R-:W-:Y:S01]  /*0000*/  LDC R1, c[0x0][0x37c] ;  /* 0x0000df00ff017b82 */ /* 0x000fe20000000800 */
[----:B------:R-:W0:Y:S07]  /*0010*/  S2R R5, SR_TID.X ;  /* 0x0000000000057919 */ /* 0x000e2e0000002100 */
[----:B------:R-:W0:Y:S01]  /*0020*/  S2UR UR4, SR_CTAID.X ;  /* 0x00000000000479c3 */ /* 0x000e220000002500 */
[----:B------:R-:W1:Y:S07]  /*0030*/  LDCU UR5, c[0x0][0x388] ;  /* 0x00007100ff0577ac */ /* 0x000e6e0008000800 */
[----:B------:R-:W0:Y:S02]  /*0040*/  LDC R0, c[0x0][0x360] ;  /* 0x0000d800ff007b82 */ /* 0x000e240000000800 */
[----:B0-----:R-:W-:-:S05]  /*0050*/  IMAD R5, R0, UR4, R5 ;  /* 0x0000000400057c24 */ /* 0x001fca000f8e0205 */
[----:B-1----:R-:W-:-:S13]  /*0060*/  ISETP.GE.AND P0, PT, R5, UR5, PT ;  /* 0x0000000505007c0c */ /* 0x002fda000bf06270 */
[----:B------:R-:W-:Y:S05]  /*0070*/  @P0 EXIT ;  /* 0x000000000000094d */ /* 0x000fea0003800000 */
[----:B------:R-:W0:Y:S01]  /*0080*/  LDCU UR7, c[0x0][0x38c] ;  /* 0x00007180ff0777ac */ /* 0x000e220008000800 */
[----:B------:R-:W1:Y:S01]  /*0090*/  LDC.64 R2, c[0x0][0x380] ;  /* 0x0000e000ff027b82 */ /* 0x000e620000000a00 */
[----:B------:R-:W-:Y:S01]  /*00a0*/  CS2R R6, SRZ ;  /* 0x0000000000067805 */ /* 0x000fe2000001ff00 */
[----:B------:R-:W2:Y:S01]  /*00b0*/  LDCU.64 UR8, c[0x0][0x358] ;  /* 0x00006b00ff0877ac */ /* 0x000ea20008000a00 */
[----:B0-----:R-:W-:Y:S01]  /*00c0*/  UISETP.GE.AND UP0, UPT, UR7, 0x1, UPT ;  /* 0x000000010700788c */ /* 0x001fe2000bf06270 */
[----:B-1----:R-:W-:-:S08]  /*00d0*/  IMAD.WIDE R2, R5, 0x8, R2 ;  /* 0x0000000805027825 */ /* 0x002fd000078e0202 */
[----:B--2---:R-:W-:Y:S05]  /*00e0*/  BRA.U !UP0, `(.L_x_0) ;  /* 0x0000000508f07547 */ /* 0x004fea000b800000 */
[----:B------:R0:W5:Y:S01]  /*00f0*/  LDG.E.64 R4, desc[UR8][R2.64] ;  /* 0x0000000802047981 */ /* 0x000162000c1e1b00 */
[----:B------:R-:W-:Y:S01]  /*0100*/  UIADD3 UR6, UPT, UPT, UR7, -0x1, URZ ;  /* 0xffffffff07067890 */ /* 0x000fe2000fffe0ff */
[----:B------:R-:W-:Y:S01]  /*0110*/  CS2R R6, SRZ ;  /* 0x0000000000067805 */ /* 0x000fe2000001ff00 */
[----:B------:R-:W-:Y:S02]  /*0120*/  UISETP.GE.U32.AND UP1, UPT, UR7, 0x64, UPT ;  /* 0x000000640700788c */ /* 0x000fe4000bf26070 */
[----:B------:R-:W-:-:S04]  /*0130*/  UIMAD.WIDE.U32 UR4, UR6, 0x51eb851f, URZ ;  /* 0x51eb851f060478a5 */ /* 0x000fc8000f8e00ff */
[----:B------:R-:W-:-:S04]  /*0140*/  USHF.R.U32.HI UR5, URZ, 0x5, UR5 ;  /* 0x00000005ff057899 */ /* 0x000fc80008011605 */
[----:B------:R-:W-:-:S04]  /*0150*/  UIMAD UR6, UR5, -0x64, UR6 ;  /* 0xffffff9c050678a4 */ /* 0x000fc8000f8e0206 */
[----:B------:R-:W-:-:S04]  /*0160*/  UIADD3 UR6, UPT, UPT, UR6, 0x1, URZ ;  /* 0x0000000106067890 */ /* 0x000fc8000fffe0ff */
[----:B------:R-:W-:Y:S01]  /*0170*/  UISETP.NE.AND UP0, UPT, UR6, 0x64, UPT ;  /* 0x000000640600788c */ /* 0x000fe2000bf05270 */
[----:B0-----:R-:W-:Y:S10]  /*0180*/  BRA.U !UP1, `(.L_x_1) ;  /* 0x0000000509b07547 */ /* 0x001ff4000b800000 */
[----:B------:R-:W-:Y:S01]  /*0190*/  UISETP.NE.AND UP1, UPT, UR6, 0x64, UPT ;  /* 0x000000640600788c */ /* 0x000fe2000bf25270 */
[----:B------:R-:W-:Y:S01]  /*01a0*/  CS2R R6, SRZ ;  /* 0x0000000000067805 */ /* 0x000fe2000001ff00 */
[----:B------:R-:W-:Y:S02]  /*01b0*/  UMOV UR4, URZ ;  /* 0x000000ff00047c82 */ /* 0x000fe40008000000 */
[----:B------:R-:W-:-:S04]  /*01c0*/  USEL UR6, UR6, URZ, UP1 ;  /* 0x000000ff06067287 */ /* 0x000fc80008800000 */
[----:B------:R-:W-:-:S12]  /*01d0*/  UIADD3 UR6, UPT, UPT, -UR6, UR7, URZ ;  /* 0x0000000706067290 */ /* 0x000fd8000fffe1ff */
.L_x_2:
[----:B-----5:R-:W-:Y:S01]  /*01e0*/  DADD R6, R4, R6 ;  /* 0x0000000004067229 */ /* 0x020fe20000000006 */
[----:B------:R-:W-:-:S04]  /*01f0*/  UIADD3 UR4, UPT, UPT, UR4, 0x64, URZ ;  /* 0x0000006404047890 */ /* 0x000fc8000fffe0ff */
[----:B------:R-:W-:-:S03]  /*0200*/  UISETP.NE.AND UP1, UPT, UR4, UR6, UPT ;  /* 0x000000060400728c */ /* 0x000fc6000bf25270 */
[----:B------:R-:W-:-:S08]  /*0210*/  DADD R6, R4, R6 ;  /* 0x0000000004067229 */ /* 0x000fd00000000006 */
        /* <DEDUP_REMOVED lines=97> */
[----:B------:R-:W-:Y:S01]  /*0830*/  DADD R6, R4, R6 ;  /* 0x0000000004067229 */ /* 0x000fe20000000006 */
[----:B------:R-:W-:Y:S10]  /*0840*/  BRA.U UP1, `(.L_x_2) ;  /* 0xfffffff901647547 */ /* 0x000ff4000b83ffff */
.L_x_1:
[----:B------:R-:W-:Y:S05]  /*0850*/  BRA.U !UP0, `(.L_x_0) ;  /* 0x0000000108147547 */ /* 0x000fea000b800000 */
[----:B------:R-:W-:-:S12]  /*0860*/  UIMAD UR5, UR5, 0x64, -UR7 ;  /* 0x00000064050578a4 */ /* 0x000fd8000f8e0a07 */
.L_x_3:
[----:B------:R-:W-:Y:S01]  /*0870*/  UIADD3 UR5, UPT, UPT, UR5, 0x1, URZ ;  /* 0x0000000105057890 */ /* 0x000fe2000fffe0ff */
[----:B-----5:R-:W-:-:S03]  /*0880*/  DADD R6, R4, R6 ;  /* 0x0000000004067229 */ /* 0x020fc60000000006 */
[----:B------:R-:W-:-:S09]  /*0890*/  UISETP.NE.AND UP0, UPT, UR5, URZ, UPT ;  /* 0x000000ff0500728c */ /* 0x000fd2000bf05270 */
[----:B------:R-:W-:Y:S05]  /*08a0*/  BRA.U UP0, `(.L_x_3) ;  /* 0xfffffffd00f07547 */ /* 0x000fea000b83ffff */
.L_x_0:
[----:B------:R-:W-:Y:S01]  /*08b0*/  STG.E.64 desc[UR8][R2.64], R6 ;  /* 0x0000000602007986 */ /* 0x000fe2000c101b08 */
[----:B------:R-:W-:Y:S05]  /*08c0*/  EXIT ;  /* 0x000000000000794d */ /* 0x000fea0003800000 */
.L_x_4:
[----:B------:R-:W-:-:S00]  /*08d0*/  BRA `(.L_x_4) ;  /* 0xfffffffc00fc7947 */ /* 0x000fc0000383ffff */
[----:B------:R-:W-:-:S00]  /*08e0*/  NOP ;  /* 0x0000000000007918 */ /* 0x000fc00000000000 */
        /* <DEDUP_REMOVED lines=9> */
.L_x_11:


//--------------------- .text._Z8kernel_APdii     --------------------------
	.section	.text._Z8kernel_APdii,"ax",@progbits
	.align	128
        .global         _Z8kernel_APdii
        .type           _Z8kernel_APdii,@function
        .size           _Z8kernel_APdii,(.L_x_12 - _Z8kernel_APdii)
        .other          _Z8kernel_APdii,@"STO_CUDA_ENTRY STV_DEFAULT"
_Z8kernel_APdii:
.text._Z8kernel_APdii:
        /* <DEDUP_REMOVED lines=10> */
[----:B------:R-:W2:Y:S01]  /*00a0*/  LDCU.64 UR8, c[0x0][0x358] ;  /* 0x00006b00ff0877ac */ /* 0x000ea20008000a00 */
[----:B0-----:R-:W-:Y:S01]  /*00b0*/  UISETP.GE.AND UP0, UPT, UR7, 0x1, UPT ;  /* 0x000000010700788c */ /* 0x001fe2000bf06270 */
[----:B-1----:R-:W-:Y:S01]  /*00c0*/  IMAD.WIDE R2, R5, 0x8, R2 ;  /* 0x0000000805027825 */ /* 0x002fe200078e0202 */
[----:B------:R-:W-:-:S07]  /*00d0*/  CS2R R4, SRZ ;  /* 0x0000000000047805 */ /* 0x000fce000001ff00 */
[----:B--2---:R-:W-:Y:S05]  /*00e0*/  BRA.U !UP0, `(.L_x_5) ;  /* 0x0000000d088c7547 */ /* 0x004fea000b800000 */
[----:B------:R0:W5:Y:S01]  /*00f0*/  LDG.E.64 R4, desc[UR8][R2.64] ;  /* 0x0000000802047981 */ /* 0x000162000c1e1b00 */
[----:B------:R-:W-:Y:S01]  /*0100*/  UIADD3 UR6, UPT, UPT, UR7, -0x1, URZ ;  /* 0xffffffff07067890 */ /* 0x000fe2000fffe0ff */
[----:B------:R-:W-:Y:S01]  /*0110*/  CS2R R6, SRZ ;  /* 0x0000000000067805 */ /* 0x000fe2000001ff00 */
[----:B------:R-:W-:Y:S01]  /*0120*/  UISETP.GE.U32.AND UP1, UPT, UR7, 0x64, UPT ;  /* 0x000000640700788c */ /* 0x000fe2000bf26070 */
[----:B------:R-:W-:Y:S01]  /*0130*/  CS2R R8, SRZ ;  /* 0x0000000000087805 */ /* 0x000fe2000001ff00 */
        /* <DEDUP_REMOVED lines=11> */
.L_x_7:
[C---:B-----5:R-:W-:Y:S01]  /*01f0*/  DADD R8, R4.reuse, R8 ;  /* 0x0000000004087229 */ /* 0x060fe20000000008 */
[----:B------:R-:W-:Y:S01]  /*0200*/  UIADD3 UR4, UPT, UPT, UR4, 0x64, URZ ;  /* 0x0000006404047890 */ /* 0x000fe2000fffe0ff */
[----:B------:R-:W-:-:S03]  /*0210*/  DADD R6, R4, R6 ;  /* 0x0000000004067229 */ /* 0x000fc60000000006 */
[----:B------:R-:W-:-:S03]  /*0220*/  UISETP.NE.AND UP1, UPT, UR4, UR6, UPT ;  /* 0x000000060400728c */ /* 0x000fc6000bf25270 */
[C---:B------:R-:W-:Y:S02]  /*0230*/  DADD R8, R4.reuse, R8 ;  /* 0x0000000004087229 */ /* 0x040fe40000000008 */
[----:B------:R-:W-:-:S06]  /*0240*/  DADD R6, R4, R6 ;  /* 0x0000000004067229 */ /* 0x000fcc0000000006 */
        /* <DEDUP_REMOVED lines=195> */
[----:B------:R-:W-:Y:S01]  /*0e80*/  DADD R6, R4, R6 ;  /* 0x0000000004067229 */ /* 0x000fe20000000006 */
[----:B------:R-:W-:Y:S10]  /*0e90*/  BRA.U UP1, `(.L_x_7) ;  /* 0xfffffff101d47547 */ /* 0x000ff4000b83ffff */
.L_x_6:
[----:B------:R-:W-:Y:S05]  /*0ea0*/  BRA.U !UP0, `(.L_x_8) ;  /* 0x0000000108187547 */ /* 0x000fea000b800000 */
[----:B------:R-:W-:-:S12]  /*0eb0*/  UIMAD UR5, UR5, 0x64, -UR7 ;  /* 0x00000064050578a4 */ /* 0x000fd8000f8e0a07 */
.L_x_9:
[----:B------:R-:W-:Y:S01]  /*0ec0*/  UIADD3 UR5, UPT, UPT, UR5, 0x1, URZ ;  /* 0x0000000105057890 */ /* 0x000fe2000fffe0ff */
[C---:B-----5:R-:W-:Y:S02]  /*0ed0*/  DADD R8, R4.reuse, R8 ;  /* 0x0000000004087229 */ /* 0x060fe40000000008 */
[----:B------:R-:W-:Y:S01]  /*0ee0*/  DADD R6, R4, R6 ;  /* 0x0000000004067229 */ /* 0x000fe20000000006 */
[----:B------:R-:W-:-:S09]  /*0ef0*/  UISETP.NE.AND UP0, UPT, UR5, URZ, UPT ;  /* 0x000000ff0500728c */ /* 0x000fd2000bf05270 */
[----:B------:R-:W-:Y:S05]  /*0f00*/  BRA.U UP0, `(.L_x_9) ;  /* 0xfffffffd00ec7547 */ /* 0x000fea000b83ffff */
.L_x_8:
[----:B-----5:R-:W-:-:S11]  /*0f10*/  DADD R4, R8, R6 ;  /* 0x0000000008047229 */ /* 0x020fd60000000006 */
.L_x_5:
[----:B------:R-:W-:Y:S01]  /*0f20*/  STG.E.64 desc[UR8][R2.64], R4 ;  /* 0x0000000402007986 */ /* 0x000fe2000c101b08 */
[----:B------:R-:W-:Y:S05]  /*0f30*/  EXIT ;  /* 0x000000000000794d */ /* 0x000fea0003800000 */
.L_x_10:
        /* <DEDUP_REMOVED lines=12> */
.L_x_12:


//--------------------- .nv.shared.reserved.0     --------------------------
	.section	.nv.shared.reserved.0,"aw",@nobits
	.weak		__nv_reservedSMEM_offset_0_alias
	.size		__nv_reservedSMEM_offset_0_alias, 0, 64
	.other		__nv_reservedSMEM_offset_0_alias,@"STO_CUDA_RESERVED_SHARED STV_DEFAULT"
__nv_reservedSMEM_offset_0_alias:
	.zero		0
	.zero		64


//--------------------- .nv.constant0._Z8kernel_BPdii --------------------------
	.section	.nv.constant0._Z8kernel_BPdii,"a",@progbits
	.sectionflags	@""
	.align	4
.nv.constant0._Z8kernel_BPdii:
	.zero		912


//--------------------- .nv.constant0._Z8kernel_APdii --------------------------
	.section	.nv.constant0._Z8kernel_APdii,"a",@progbits
	.sectionflags	@""
	.align	4
.nv.constant0._Z8kernel_APdii:
	.zero		912


//--------------------- SYMBOLS --------------------------

	.type		.nv.reservedSmem.offset0,@object
	.size		.nv.reservedSmem.offset0,0x4
